//
// Generated by NVIDIA NVVM Compiler
//
// Compiler Build ID: CL-36424714
// Cuda compilation tools, release 13.0, V13.0.88
// Based on NVVM 20.0.0
//

.version 9.0
.target sm_100
.address_size 64

	// .globl	_Z12helloFromGPUv
.extern .func  (.param .b32 func_retval0) vprintf
(
	.param .b64 vprintf_param_0,
	.param .b64 vprintf_param_1
)
;
.global .align 1 .b8 $str[30] = {72, 101, 108, 108, 111, 32, 102, 114, 111, 109, 32, 71, 80, 85, 44, 32, 116, 104, 114, 101, 97, 100, 73, 100, 32, 37, 100, 33, 10};
.global .align 1 .b8 $str$1[32] = {71, 111, 111, 100, 98, 121, 101, 32, 102, 114, 111, 109, 32, 71, 80, 85, 44, 32, 116, 104, 114, 101, 97, 100, 73, 100, 32, 37, 100, 33, 10};

.visible .entry _Z12helloFromGPUv()
{
	.local .align 8 .b8 	__local_depot0[8];
	.reg .b64 	%SP;
	.reg .b64 	%SPL;
	.reg .b32 	%r<6>;
	.reg .b64 	%rd<7>;

	mov.u64 	%SPL, __local_depot0;
	cvta.local.u64 	%SP, %SPL;
	add.u64 	%rd1, %SP, 0;
	add.u64 	%rd2, %SPL, 0;
	mov.u32 	%r1, %tid.x;
	st.local.u32 	[%rd2], %r1;
	mov.u64 	%rd3, $str;
	cvta.global.u64 	%rd4, %rd3;
	{ // callseq 0, 0
	.param .b64 param0;
	st.param.b64 	[param0], %rd4;
	.param .b64 param1;
	st.param.b64 	[param1], %rd1;
	.param .b32 retval0;
	call.uni (retval0), 
	vprintf, 
	(
	param0, 
	param1
	);
	ld.param.b32 	%r2, [retval0];
	} // callseq 0
	st.local.u32 	[%rd2], %r1;
	mov.u64 	%rd5, $str$1;
	cvta.global.u64 	%rd6, %rd5;
	{ // callseq 1, 0
	.param .b64 param0;
	st.param.b64 	[param0], %rd6;
	.param .b64 param1;
	st.param.b64 	[param1], %rd1;
	.param .b32 retval0;
	call.uni (retval0), 
	vprintf, 
	(
	param0, 
	param1
	);
	ld.param.b32 	%r4, [retval0];
	} // callseq 1
	ret;

}


// ===== COMPILED SASS (sm_100) =====

	.target	sm_100

	.elftype	@"ET_EXEC"


//--------------------- .note.nv.tkinfo           --------------------------
	.section	.note.nv.tkinfo,"",@"SHT_NOTE"
	.sectionflags	@"SHF_NOTE_NV_TKINFO"
	.tkinfo
        /*0018*/ 	.word	0x00000002
        /*0030*/ 	.string	""
        /*0030*/ 	.string	"ptxas"
        /*0030*/ 	.string	"Cuda compilation tools, release 13.0, V13.0.88"
        /*0030*/ 	.string	"Build cuda_13.0.r13.0/compiler.36424714_0"
        /*0030*/ 	.string	"-arch sm_100 -m 64 "



//--------------------- .note.nv.cuinfo           --------------------------
	.section	.note.nv.cuinfo,"",@"SHT_NOTE"
	.sectionflags	@"SHF_NOTE_NV_CUINFO"
        /*0018*/ 	.short	0x0002
        /*001a*/ 	.short	0x0064
        /*001c*/ 	.short	0x0082
	.zero		2


//--------------------- .nv.info                  --------------------------
	.section	.nv.info,"",@"SHT_CUDA_INFO"
	.align	4


	//----- nvinfo : EIATTR_REGCOUNT
	.align		4
        /*0000*/ 	.byte	0x04, 0x2f
        /*0002*/ 	.short	(.L_3 - .L_2)
	.align		4
.L_2:
        /*0004*/ 	.word	index@(_Z12helloFromGPUv)
        /*0008*/ 	.word	0x00000018


	//----- nvinfo : EIATTR_FRAME_SIZE
	.align		4
.L_3:
        /*000c*/ 	.byte	0x04, 0x11
        /*000e*/ 	.short	(.L_5 - .L_4)
	.align		4
.L_4:
        /*0010*/ 	.word	index@(_Z12helloFromGPUv)
        /*0014*/ 	.word	0x00000008


	//----- nvinfo : EIATTR_MIN_STACK_SIZE
	.align		4
.L_5:
        /*0018*/ 	.byte	0x04, 0x12
        /*001a*/ 	.short	(.L_7 - .L_6)
	.align		4
.L_6:
        /*001c*/ 	.word	index@(_Z12helloFromGPUv)
        /*0020*/ 	.word	0x00000008
.L_7:


//--------------------- .nv.compat                --------------------------
	.section	.nv.compat,"",@"SHT_CUDA_COMPAT_INFO"
	.align	4
        /*0000*/ 	.byte	0x02, 0x09, 0x00, 0x00, 0x02, 0x02, 0x01, 0x00, 0x02, 0x05, 0x05, 0x00, 0x03, 0x07, 0x01, 0x01
        /*0010*/ 	.byte	0x02, 0x03, 0x00, 0x00, 0x02, 0x06, 0x01, 0x00, 0x04, 0x0b, 0x08, 0x00, 0x09, 0x00, 0x00, 0x00
        /*0020*/ 	.byte	0x00, 0x00, 0x00, 0x00


//--------------------- .nv.info._Z12helloFromGPUv --------------------------
	.section	.nv.info._Z12helloFromGPUv,"",@"SHT_CUDA_INFO"
	.sectionflags	@""
	.align	4


	//----- nvinfo : EIATTR_CUDA_API_VERSION
	.align		4
        /*0000*/ 	.byte	0x04, 0x37
        /*0002*/ 	.short	(.L_9 - .L_8)
.L_8:
        /*0004*/ 	.word	0x00000082


	//----- nvinfo : EIATTR_SPARSE_MMA_MASK
	.align		4
.L_9:
        /*0008*/ 	.byte	0x03, 0x50
        /*000a*/ 	.short	0x0000


	//----- nvinfo : EIATTR_MAXREG_COUNT
	.align		4
        /*000c*/ 	.byte	0x03, 0x1b
        /*000e*/ 	.short	0x00ff


	//----- nvinfo : EIATTR_EXTERNS
	.align		4
        /*0010*/ 	.byte	0x04, 0x0f
        /*0012*/ 	.short	(.L_11 - .L_10)


	//   ....[0]....
	.align		4
.L_10:
        /*0014*/ 	.word	index@(vprintf)


	//----- nvinfo : EIATTR_MERCURY_ISA_VERSION
	.align		4
.L_11:
        /*0018*/ 	.byte	0x03, 0x5f
        /*001a*/ 	.short	0x0101


	//----- nvinfo : EIATTR_VRC_CTA_INIT_COUNT
	.align		4
        /*001c*/ 	.byte	0x02, 0x4a
	.zero		1
	.zero		1


	//----- nvinfo : EIATTR_SYSCALL_OFFSETS
	.align		4
        /*0020*/ 	.byte	0x04, 0x46
        /*0022*/ 	.short	(.L_13 - .L_12)


	//   ....[0]....
.L_12:
        /*0024*/ 	.word	0x00000100


	//   ....[1]....
        /*0028*/ 	.word	0x00000190


	//----- nvinfo : EIATTR_EXIT_INSTR_OFFSETS
	.align		4
.L_13:
        /*002c*/ 	.byte	0x04, 0x1c
        /*002e*/ 	.short	(.L_15 - .L_14)


	//   ....[0]....
.L_14:
        /*0030*/ 	.word	0x000001a0


	//----- nvinfo : EIATTR_SW_WAR
	.align		4
.L_15:
        /*0034*/ 	.byte	0x04, 0x36
        /*0036*/ 	.short	(.L_17 - .L_16)
.L_16:
        /*0038*/ 	.word	0x00000008
.L_17:


//--------------------- .nv.callgraph             --------------------------
	.section	.nv.callgraph,"",@"SHT_CUDA_CALLGRAPH"
	.align	4
	.sectionentsize	8
	.align		4
        /*0000*/ 	.word	0x00000000
	.align		4
        /*0004*/ 	.word	0xffffffff
	.align		4
        /*0008*/ 	.word	index@(_Z12helloFromGPUv)
	.align		4
        /*000c*/ 	.word	index@(vprintf)
	.align		4
        /*0010*/ 	.word	0x00000000
	.align		4
        /*0014*/ 	.word	0xfffffffe
	.align		4
        /*0018*/ 	.word	0x00000000
	.align		4
        /*001c*/ 	.word	0xfffffffd
	.align		4
        /*0020*/ 	.word	0x00000000
	.align		4
        /*0024*/ 	.word	0xfffffffc


//--------------------- .nv.constant4             --------------------------
	.section	.nv.constant4,"a",@progbits
	.align	8
	.align		8
.nv.constant4:
        /*0000*/ 	.dword	vprintf
	.align		8
        /*0008*/ 	.dword	$str
	.align		8
        /*0010*/ 	.dword	$str$1


//--------------------- .text._Z12helloFromGPUv   --------------------------
	.section	.text._Z12helloFromGPUv,"ax",@progbits
	.align	128
        .global         _Z12helloFromGPUv
        .type           _Z12helloFromGPUv,@function
        .size           _Z12helloFromGPUv,(.L_x_3 - _Z12helloFromGPUv)
        .other          _Z12helloFromGPUv,@"STO_CUDA_ENTRY STV_DEFAULT"
_Z12helloFromGPUv:
.text._Z12helloFromGPUv:
[----:B------:R-:W0:Y:S01]  /*0000*/  LDC R1, c[0x0][0x37c] ;  /* 0x0000df00ff017b82 */ /* 0x000e220000000800 */
[----:B------:R-:W1:Y:S01]  /*0010*/  S2R R16, SR_TID.X ;  /* 0x0000000000107919 */ /* 0x000e620000002100 */
[----:B------:R-:W2:Y:S01]  /*0020*/  LDCU UR4, c[0x0][0x2f8] ;  /* 0x00005f00ff0477ac */ /* 0x000ea20008000800 */
[----:B0-----:R-:W-:Y:S01]  /*0030*/  VIADD R1, R1, 0xfffffff8 ;  /* 0xfffffff801017836 */ /* 0x001fe20000000000 */
[----:B------:R-:W-:Y:S01]  /*0040*/  MOV R2, 0x0 ;  /* 0x0000000000027802 */ /* 0x000fe20000000f00 */
[----:B------:R-:W0:Y:S03]  /*0050*/  LDCU UR5, c[0x0][0x2fc] ;  /* 0x00005f80ff0577ac */ /* 0x000e260008000800 */
[----:B------:R3:W4:Y:S01]  /*0060*/  LDC.64 R8, c[0x4][R2] ;  /* 0x0100000002087b82 */ /* 0x0007220000000a00 */
[----:B------:R-:W5:Y:S01]  /*0070*/  LDCU.64 UR6, c[0x4][0x8] ;  /* 0x01000100ff0677ac */ /* 0x000f620008000a00 */
[----:B--2---:R-:W-:-:S05]  /*0080*/  IADD3 R17, P0, PT, R1, UR4, RZ ;  /* 0x0000000401117c10 */ /* 0x004fca000ff1e0ff */
[----:B0-----:R-:W-:Y:S02]  /*0090*/  IMAD.X R18, RZ, RZ, UR5, P0 ;  /* 0x00000005ff127e24 */ /* 0x001fe400080e06ff */
[----:B------:R-:W-:Y:S01]  /*00a0*/  IMAD.MOV.U32 R6, RZ, RZ, R17 ;  /* 0x000000ffff067224 */ /* 0x000fe200078e0011 */
[----:B-----5:R-:W-:Y:S01]  /*00b0*/  MOV R4, UR6 ;  /* 0x0000000600047c02 */ /* 0x020fe20008000f00 */
[----:B------:R-:W-:Y:S01]  /*00c0*/  IMAD.U32 R5, RZ, RZ, UR7 ;  /* 0x00000007ff057e24 */ /* 0x000fe2000f8e00ff */
[----:B------:R-:W-:Y:S01]  /*00d0*/  MOV R7, R18 ;  /* 0x0000001200077202 */ /* 0x000fe20000000f00 */
[----:B-1----:R3:W-:Y:S06]  /*00e0*/  STL [R1], R16 ;  /* 0x0000001001007387 */ /* 0x0027ec0000100800 */
[----:B------:R-:W-:-:S07]  /*00f0*/  LEPC R20, `(.L_x_0) ;  /* 0x000000001014794e */ /* 0x000fce0000000000 */
[----:B---34-:R-:W-:Y:S05]  /*0100*/  CALL.ABS.NOINC R8 ;  /* 0x0000000008007343 */ /* 0x018fea0003c00000 */
.L_x_0:
[----:B------:R0:W-:Y:S01]  /*0110*/  STL [R1], R16 ;  /* 0x0000001001007387 */ /* 0x0001e20000100800 */
[----:B------:R-:W1:Y:S01]  /*0120*/  LDC.64 R2, c[0x4][R2] ;  /* 0x0100000002027b82 */ /* 0x000e620000000a00 */
[----:B------:R-:W2:Y:S01]  /*0130*/  LDCU.64 UR4, c[0x4][0x10] ;  /* 0x01000200ff0477ac */ /* 0x000ea20008000a00 */
[----:B------:R-:W-:Y:S01]  /*0140*/  IMAD.MOV.U32 R6, RZ, RZ, R17 ;  /* 0x000000ffff067224 */ /* 0x000fe200078e0011 */
[----:B------:R-:W-:Y:S01]  /*0150*/  MOV R7, R18 ;  /* 0x0000001200077202 */ /* 0x000fe20000000f00 */
[----:B--2---:R-:W-:Y:S01]  /*0160*/  IMAD.U32 R4, RZ, RZ, UR4 ;  /* 0x00000004ff047e24 */ /* 0x004fe2000f8e00ff */
[----:B0-----:R-:W-:-:S07]  /*0170*/  MOV R5, UR5 ;  /* 0x0000000500057c02 */ /* 0x001fce0008000f00 */
[----:B------:R-:W-:-:S07]  /*0180*/  LEPC R20, `(.L_x_1) ;  /* 0x000000001014794e */ /* 0x000fce0000000000 */
[----:B-1----:R-:W-:Y:S05]  /*0190*/  CALL.ABS.NOINC R2 ;  /* 0x0000000002007343 */ /* 0x002fea0003c00000 */
.L_x_1:
[----:B------:R-:W-:Y:S05]  /*01a0*/  EXIT ;  /* 0x000000000000794d */ /* 0x000fea0003800000 */
.L_x_2:
[----:B------:R-:W-:-:S00]  /*01b0*/  BRA `(.L_x_2) ;  /* 0xfffffffc00fc7947 */ /* 0x000fc0000383ffff */
[----:B------:R-:W-:-:S00]  /*01c0*/  NOP ;  /* 0x0000000000007918 */ /* 0x000fc00000000000 */
        /* <DEDUP_REMOVED lines=11> */
.L_x_3:


//--------------------- .nv.global.init           --------------------------
	.section	.nv.global.init,"aw",@progbits
.nv.global.init:
	.type		$str,@object
	.size		$str,($str$1 - $str)
$str:
        /*0000*/ 	.byte	0x48, 0x65, 0x6c, 0x6c, 0x6f, 0x20, 0x66, 0x72, 0x6f, 0x6d, 0x20, 0x47, 0x50, 0x55, 0x2c, 0x20
        /*0010*/ 	.byte	0x74, 0x68, 0x72, 0x65, 0x61, 0x64, 0x49, 0x64, 0x20, 0x25, 0x64, 0x21, 0x0a, 0x00
	.type		$str$1,@object
	.size		$str$1,(.L_1 - $str$1)
$str$1:
        /*001e*/ 	.byte	0x47, 0x6f, 0x6f, 0x64, 0x62, 0x79, 0x65, 0x20, 0x66, 0x72, 0x6f, 0x6d, 0x20, 0x47, 0x50, 0x55
        /*002e*/ 	.byte	0x2c, 0x20, 0x74, 0x68, 0x72, 0x65, 0x61, 0x64, 0x49, 0x64, 0x20, 0x25, 0x64, 0x21, 0x0a, 0x00
.L_1:


//--------------------- .nv.shared.reserved.0     --------------------------
	.section	.nv.shared.reserved.0,"aw",@nobits
	.weak		__nv_reservedSMEM_offset_0_alias
	.size		__nv_reservedSMEM_offset_0_alias, 0, 64
	.other		__nv_reservedSMEM_offset_0_alias,@"STO_CUDA_RESERVED_SHARED STV_DEFAULT"
__nv_reservedSMEM_offset_0_alias:
	.zero		0
	.zero		64


//--------------------- .nv.constant0._Z12helloFromGPUv --------------------------
	.section	.nv.constant0._Z12helloFromGPUv,"a",@progbits
	.sectionflags	@""
	.align	4
.nv.constant0._Z12helloFromGPUv:
	.zero		896


//--------------------- SYMBOLS --------------------------

	.type		.nv.reservedSmem.offset0,@object
	.size		.nv.reservedSmem.offset0,0x4
	.type		vprintf,@function
